//
// Generated by NVIDIA NVVM Compiler
//
// Compiler Build ID: CL-36424714
// Cuda compilation tools, release 13.0, V13.0.88
// Based on NVVM 20.0.0
//

.version 9.0
.target sm_100
.address_size 64

	// .globl	_Z17addArraysOnDeviceiPiS_

.visible .entry _Z17addArraysOnDeviceiPiS_(
	.param .u32 _Z17addArraysOnDeviceiPiS__param_0,
	.param .u64 .ptr .align 1 _Z17addArraysOnDeviceiPiS__param_1,
	.param .u64 .ptr .align 1 _Z17addArraysOnDeviceiPiS__param_2
)
{
	.reg .pred 	%p<2>;
	.reg .b32 	%r<9>;
	.reg .b64 	%rd<8>;

	ld.param.u32 	%r2, [_Z17addArraysOnDeviceiPiS__param_0];
	ld.param.u64 	%rd1, [_Z17addArraysOnDeviceiPiS__param_1];
	ld.param.u64 	%rd2, [_Z17addArraysOnDeviceiPiS__param_2];
	mov.u32 	%r3, %tid.x;
	mov.u32 	%r4, %ctaid.x;
	mov.u32 	%r5, %ntid.x;
	mad.lo.s32 	%r1, %r4, %r5, %r3;
	setp.ge.s32 	%p1, %r1, %r2;
	@%p1 bra 	$L__BB0_2;
	cvta.to.global.u64 	%rd3, %rd1;
	cvta.to.global.u64 	%rd4, %rd2;
	mul.wide.s32 	%rd5, %r1, 4;
	add.s64 	%rd6, %rd3, %rd5;
	ld.global.u32 	%r6, [%rd6];
	add.s64 	%rd7, %rd4, %rd5;
	ld.global.u32 	%r7, [%rd7];
	add.s32 	%r8, %r7, %r6;
	st.global.u32 	[%rd6], %r8;
$L__BB0_2:
	ret;

}


// ===== COMPILED SASS (sm_100) =====

	.target	sm_100

	.elftype	@"ET_EXEC"


//--------------------- .note.nv.tkinfo           --------------------------
	.section	.note.nv.tkinfo,"",@"SHT_NOTE"
	.sectionflags	@"SHF_NOTE_NV_TKINFO"
	.tkinfo
        /*0018*/ 	.word	0x00000002
        /*0030*/ 	.string	""
        /*0030*/ 	.string	"ptxas"
        /*0030*/ 	.string	"Cuda compilation tools, release 13.0, V13.0.88"
        /*0030*/ 	.string	"Build cuda_13.0.r13.0/compiler.36424714_0"
        /*0030*/ 	.string	"-arch sm_100 -m 64 "



//--------------------- .note.nv.cuinfo           --------------------------
	.section	.note.nv.cuinfo,"",@"SHT_NOTE"
	.sectionflags	@"SHF_NOTE_NV_CUINFO"
        /*0018*/ 	.short	0x0002
        /*001a*/ 	.short	0x0064
        /*001c*/ 	.short	0x0082
	.zero		2


//--------------------- .nv.info                  --------------------------
	.section	.nv.info,"",@"SHT_CUDA_INFO"
	.align	4


	//----- nvinfo : EIATTR_REGCOUNT
	.align		4
        /*0000*/ 	.byte	0x04, 0x2f
        /*0002*/ 	.short	(.L_1 - .L_0)
	.align		4
.L_0:
        /*0004*/ 	.word	index@(_Z17addArraysOnDeviceiPiS_)
        /*0008*/ 	.word	0x0000000a


	//----- nvinfo : EIATTR_FRAME_SIZE
	.align		4
.L_1:
        /*000c*/ 	.byte	0x04, 0x11
        /*000e*/ 	.short	(.L_3 - .L_2)
	.align		4
.L_2:
        /*0010*/ 	.word	index@(_Z17addArraysOnDeviceiPiS_)
        /*0014*/ 	.word	0x00000000


	//----- nvinfo : EIATTR_MIN_STACK_SIZE
	.align		4
.L_3:
        /*0018*/ 	.byte	0x04, 0x12
        /*001a*/ 	.short	(.L_5 - .L_4)
	.align		4
.L_4:
        /*001c*/ 	.word	index@(_Z17addArraysOnDeviceiPiS_)
        /*0020*/ 	.word	0x00000000
.L_5:


//--------------------- .nv.compat                --------------------------
	.section	.nv.compat,"",@"SHT_CUDA_COMPAT_INFO"
	.align	4
        /*0000*/ 	.byte	0x02, 0x09, 0x00, 0x00, 0x02, 0x02, 0x01, 0x00, 0x02, 0x05, 0x05, 0x00, 0x03, 0x07, 0x01, 0x01
        /*0010*/ 	.byte	0x02, 0x03, 0x00, 0x00, 0x02, 0x06, 0x01, 0x00, 0x04, 0x0b, 0x08, 0x00, 0x09, 0x00, 0x00, 0x00
        /*0020*/ 	.byte	0x00, 0x00, 0x00, 0x00


//--------------------- .nv.info._Z17addArraysOnDeviceiPiS_ --------------------------
	.section	.nv.info._Z17addArraysOnDeviceiPiS_,"",@"SHT_CUDA_INFO"
	.sectionflags	@""
	.align	4


	//----- nvinfo : EIATTR_CUDA_API_VERSION
	.align		4
        /*0000*/ 	.byte	0x04, 0x37
        /*0002*/ 	.short	(.L_7 - .L_6)
.L_6:
        /*0004*/ 	.word	0x00000082


	//----- nvinfo : EIATTR_KPARAM_INFO
	.align		4
.L_7:
        /*0008*/ 	.byte	0x04, 0x17
        /*000a*/ 	.short	(.L_9 - .L_8)
.L_8:
        /*000c*/ 	.word	0x00000000
        /*0010*/ 	.short	0x0002
        /*0012*/ 	.short	0x0010
        /*0014*/ 	.byte	0x00, 0xf5, 0x21, 0x00


	//----- nvinfo : EIATTR_KPARAM_INFO
	.align		4
.L_9:
        /*0018*/ 	.byte	0x04, 0x17
        /*001a*/ 	.short	(.L_11 - .L_10)
.L_10:
        /*001c*/ 	.word	0x00000000
        /*0020*/ 	.short	0x0001
        /*0022*/ 	.short	0x0008
        /*0024*/ 	.byte	0x00, 0xf5, 0x21, 0x00


	//----- nvinfo : EIATTR_KPARAM_INFO
	.align		4
.L_11:
        /*0028*/ 	.byte	0x04, 0x17
        /*002a*/ 	.short	(.L_13 - .L_12)
.L_12:
        /*002c*/ 	.word	0x00000000
        /*0030*/ 	.short	0x0000
        /*0032*/ 	.short	0x0000
        /*0034*/ 	.byte	0x00, 0xf0, 0x11, 0x00


	//----- nvinfo : EIATTR_SPARSE_MMA_MASK
	.align		4
.L_13:
        /*0038*/ 	.byte	0x03, 0x50
        /*003a*/ 	.short	0x0000


	//----- nvinfo : EIATTR_MAXREG_COUNT
	.align		4
        /*003c*/ 	.byte	0x03, 0x1b
        /*003e*/ 	.short	0x00ff


	//----- nvinfo : EIATTR_MERCURY_ISA_VERSION
	.align		4
        /*0040*/ 	.byte	0x03, 0x5f
        /*0042*/ 	.short	0x0101


	//----- nvinfo : EIATTR_VRC_CTA_INIT_COUNT
	.align		4
        /*0044*/ 	.byte	0x02, 0x4a
	.zero		1
	.zero		1


	//----- nvinfo : EIATTR_EXIT_INSTR_OFFSETS
	.align		4
        /*0048*/ 	.byte	0x04, 0x1c
        /*004a*/ 	.short	(.L_15 - .L_14)


	//   ....[0]....
.L_14:
        /*004c*/ 	.word	0x00000070


	//   ....[1]....
        /*0050*/ 	.word	0x00000110


	//----- nvinfo : EIATTR_CBANK_PARAM_SIZE
	.align		4
.L_15:
        /*0054*/ 	.byte	0x03, 0x19
        /*0056*/ 	.short	0x0018


	//----- nvinfo : EIATTR_PARAM_CBANK
	.align		4
        /*0058*/ 	.byte	0x04, 0x0a
        /*005a*/ 	.short	(.L_17 - .L_16)
	.align		4
.L_16:
        /*005c*/ 	.word	index@(.nv.constant0._Z17addArraysOnDeviceiPiS_)
        /*0060*/ 	.short	0x0380
        /*0062*/ 	.short	0x0018


	//----- nvinfo : EIATTR_SW_WAR
	.align		4
.L_17:
        /*0064*/ 	.byte	0x04, 0x36
        /*0066*/ 	.short	(.L_19 - .L_18)
.L_18:
        /*0068*/ 	.word	0x00000008
.L_19:


//--------------------- .nv.callgraph             --------------------------
	.section	.nv.callgraph,"",@"SHT_CUDA_CALLGRAPH"
	.align	4
	.sectionentsize	8
	.align		4
        /*0000*/ 	.word	0x00000000
	.align		4
        /*0004*/ 	.word	0xffffffff
	.align		4
        /*0008*/ 	.word	0x00000000
	.align		4
        /*000c*/ 	.word	0xfffffffe
	.align		4
        /*0010*/ 	.word	0x00000000
	.align		4
        /*0014*/ 	.word	0xfffffffd
	.align		4
        /*0018*/ 	.word	0x00000000
	.align		4
        /*001c*/ 	.word	0xfffffffc


//--------------------- .text._Z17addArraysOnDeviceiPiS_ --------------------------
	.section	.text._Z17addArraysOnDeviceiPiS_,"ax",@progbits
	.align	128
        .global         _Z17addArraysOnDeviceiPiS_
        .type           _Z17addArraysOnDeviceiPiS_,@function
        .size           _Z17addArraysOnDeviceiPiS_,(.L_x_1 - _Z17addArraysOnDeviceiPiS_)
        .other          _Z17addArraysOnDeviceiPiS_,@"STO_CUDA_ENTRY STV_DEFAULT"
_Z17addArraysOnDeviceiPiS_:
.text._Z17addArraysOnDeviceiPiS_:
[----:B------:R-:W-:Y:S01]  /*0000*/  LDC R1, c[0x0][0x37c] ;  /* 0x0000df00ff017b82 */ /* 0x000fe20000000800 */
[----:B------:R-:W0:Y:S07]  /*0010*/  S2R R7, SR_TID.X ;  /* 0x0000000000077919 */ /* 0x000e2e0000002100 */
[----:B------:R-:W0:Y:S01]  /*0020*/  S2UR UR4, SR_CTAID.X ;  /* 0x00000000000479c3 */ /* 0x000e220000002500 */
[----:B------:R-:W1:Y:S07]  /*0030*/  LDCU UR5, c[0x0][0x380] ;  /* 0x00007000ff0577ac */ /* 0x000e6e0008000800 */
[----:B------:R-:W0:Y:S02]  /*0040*/  LDC R0, c[0x0][0x360] ;  /* 0x0000d800ff007b82 */ /* 0x000e240000000800 */
[----:B0-----:R-:W-:-:S05]  /*0050*/  IMAD R7, R0, UR4, R7 ;  /* 0x0000000400077c24 */ /* 0x001fca000f8e0207 */
[----:B-1----:R-:W-:-:S13]  /*0060*/  ISETP.GE.AND P0, PT, R7, UR5, PT ;  /* 0x0000000507007c0c */ /* 0x002fda000bf06270 */
[----:B------:R-:W-:Y:S05]  /*0070*/  @P0 EXIT ;  /* 0x000000000000094d */ /* 0x000fea0003800000 */
[----:B------:R-:W0:Y:S01]  /*0080*/  LDC.64 R4, c[0x0][0x390] ;  /* 0x0000e400ff047b82 */ /* 0x000e220000000a00 */
[----:B------:R-:W1:Y:S07]  /*0090*/  LDCU.64 UR4, c[0x0][0x358] ;  /* 0x00006b00ff0477ac */ /* 0x000e6e0008000a00 */
[----:B------:R-:W2:Y:S01]  /*00a0*/  LDC.64 R2, c[0x0][0x388] ;  /* 0x0000e200ff027b82 */ /* 0x000ea20000000a00 */
[----:B0-----:R-:W-:-:S06]  /*00b0*/  IMAD.WIDE R4, R7, 0x4, R4 ;  /* 0x0000000407047825 */ /* 0x001fcc00078e0204 */
[----:B-1----:R-:W3:Y:S01]  /*00c0*/  LDG.E R5, desc[UR4][R4.64] ;  /* 0x0000000404057981 */ /* 0x002ee2000c1e1900 */
[----:B--2---:R-:W-:-:S05]  /*00d0*/  IMAD.WIDE R2, R7, 0x4, R2 ;  /* 0x0000000407027825 */ /* 0x004fca00078e0202 */
[----:B------:R-:W3:Y:S02]  /*00e0*/  LDG.E R0, desc[UR4][R2.64] ;  /* 0x0000000402007981 */ /* 0x000ee4000c1e1900 */
[----:B---3--:R-:W-:-:S05]  /*00f0*/  IADD3 R7, PT, PT, R0, R5, RZ ;  /* 0x0000000500077210 */ /* 0x008fca0007ffe0ff */
[----:B------:R-:W-:Y:S01]  /*0100*/  STG.E desc[UR4][R2.64], R7 ;  /* 0x0000000702007986 */ /* 0x000fe2000c101904 */
[----:B------:R-:W-:Y:S05]  /*0110*/  EXIT ;  /* 0x000000000000794d */ /* 0x000fea0003800000 */
.L_x_0:
[----:B------:R-:W-:-:S00]  /*0120*/  BRA `(.L_x_0) ;  /* 0xfffffffc00fc7947 */ /* 0x000fc0000383ffff */
[----:B------:R-:W-:-:S00]  /*0130*/  NOP ;  /* 0x0000000000007918 */ /* 0x000fc00000000000 */
        /* <DEDUP_REMOVED lines=12> */
.L_x_1:


//--------------------- .nv.shared.reserved.0     --------------------------
	.section	.nv.shared.reserved.0,"aw",@nobits
	.weak		__nv_reservedSMEM_offset_0_alias
	.size		__nv_reservedSMEM_offset_0_alias, 0, 64
	.other		__nv_reservedSMEM_offset_0_alias,@"STO_CUDA_RESERVED_SHARED STV_DEFAULT"
__nv_reservedSMEM_offset_0_alias:
	.zero		0
	.zero		64


//--------------------- .nv.constant0._Z17addArraysOnDeviceiPiS_ --------------------------
	.section	.nv.constant0._Z17addArraysOnDeviceiPiS_,"a",@progbits
	.sectionflags	@""
	.align	4
.nv.constant0._Z17addArraysOnDeviceiPiS_:
	.zero		920


//--------------------- SYMBOLS --------------------------

	.type		.nv.reservedSmem.offset0,@object
	.size		.nv.reservedSmem.offset0,0x4
